//
// Generated by NVIDIA NVVM Compiler
//
// Compiler Build ID: CL-36424714
// Cuda compilation tools, release 13.0, V13.0.88
// Based on NVVM 20.0.0
//

.version 9.0
.target sm_100
.address_size 64

	// .globl	_Z18matmult_gpu3KerneliiiPdS_S_

.visible .entry _Z18matmult_gpu3KerneliiiPdS_S_(
	.param .u32 _Z18matmult_gpu3KerneliiiPdS_S__param_0,
	.param .u32 _Z18matmult_gpu3KerneliiiPdS_S__param_1,
	.param .u32 _Z18matmult_gpu3KerneliiiPdS_S__param_2,
	.param .u64 .ptr .align 1 _Z18matmult_gpu3KerneliiiPdS_S__param_3,
	.param .u64 .ptr .align 1 _Z18matmult_gpu3KerneliiiPdS_S__param_4,
	.param .u64 .ptr .align 1 _Z18matmult_gpu3KerneliiiPdS_S__param_5
)
{
	.reg .pred 	%p<29>;
	.reg .b32 	%r<49>;
	.reg .b64 	%rd<41>;
	.reg .b64 	%fd<142>;

	ld.param.u32 	%r23, [_Z18matmult_gpu3KerneliiiPdS_S__param_0];
	ld.param.u32 	%r24, [_Z18matmult_gpu3KerneliiiPdS_S__param_1];
	ld.param.u32 	%r22, [_Z18matmult_gpu3KerneliiiPdS_S__param_2];
	ld.param.u64 	%rd25, [_Z18matmult_gpu3KerneliiiPdS_S__param_3];
	ld.param.u64 	%rd26, [_Z18matmult_gpu3KerneliiiPdS_S__param_4];
	cvta.to.global.u64 	%rd1, %rd26;
	cvta.to.global.u64 	%rd2, %rd25;
	mov.u32 	%r25, %ctaid.x;
	mov.u32 	%r26, %ntid.x;
	mov.u32 	%r27, %tid.x;
	mad.lo.s32 	%r1, %r25, %r26, %r27;
	mov.u32 	%r28, %ctaid.y;
	mov.u32 	%r29, %ntid.y;
	mov.u32 	%r30, %tid.y;
	mad.lo.s32 	%r31, %r28, %r29, %r30;
	shl.b32 	%r2, %r31, 1;
	setp.ge.s32 	%p1, %r1, %r23;
	setp.ge.s32 	%p2, %r2, %r24;
	or.pred  	%p3, %p1, %p2;
	@%p3 bra 	$L__BB0_44;
	setp.lt.s32 	%p4, %r22, 1;
	mov.f64 	%fd114, 0d0000000000000000;
	mov.f64 	%fd141, %fd114;
	@%p4 bra 	$L__BB0_42;
	mul.lo.s32 	%r3, %r22, %r1;
	add.s32 	%r4, %r2, 1;
	and.b32  	%r5, %r22, 7;
	setp.lt.u32 	%p5, %r22, 8;
	mov.f64 	%fd141, 0d0000000000000000;
	mov.b32 	%r47, 0;
	mov.f64 	%fd114, %fd141;
	@%p5 bra 	$L__BB0_21;
	and.b32  	%r47, %r22, 2147483640;
	neg.s32 	%r45, %r47;
	shl.b32 	%r8, %r24, 3;
	mov.f64 	%fd141, 0d0000000000000000;
	mul.wide.s32 	%rd5, %r24, 8;
	mov.u32 	%r43, %r3;
	mov.u32 	%r44, %r2;
$L__BB0_4:
	.pragma "nounroll";
	setp.ge.u32 	%p6, %r4, %r24;
	mul.wide.s32 	%rd27, %r43, 8;
	add.s64 	%rd28, %rd2, %rd27;
	add.s64 	%rd3, %rd28, 32;
	ld.global.f64 	%fd3, [%rd28];
	mul.wide.s32 	%rd29, %r44, 8;
	add.s64 	%rd4, %rd1, %rd29;
	ld.global.f64 	%fd80, [%rd4];
	fma.rn.f64 	%fd4, %fd3, %fd80, %fd141;
	@%p6 bra 	$L__BB0_6;
	ld.global.f64 	%fd81, [%rd4+8];
	fma.rn.f64 	%fd114, %fd3, %fd81, %fd114;
$L__BB0_6:
	ld.global.f64 	%fd7, [%rd3+-24];
	add.s64 	%rd6, %rd4, %rd5;
	ld.global.f64 	%fd82, [%rd6];
	fma.rn.f64 	%fd8, %fd7, %fd82, %fd4;
	@%p6 bra 	$L__BB0_8;
	ld.global.f64 	%fd83, [%rd6+8];
	fma.rn.f64 	%fd114, %fd7, %fd83, %fd114;
$L__BB0_8:
	ld.global.f64 	%fd11, [%rd3+-16];
	add.s64 	%rd7, %rd6, %rd5;
	ld.global.f64 	%fd84, [%rd7];
	fma.rn.f64 	%fd12, %fd11, %fd84, %fd8;
	@%p6 bra 	$L__BB0_10;
	ld.global.f64 	%fd85, [%rd7+8];
	fma.rn.f64 	%fd114, %fd11, %fd85, %fd114;
$L__BB0_10:
	ld.global.f64 	%fd15, [%rd3+-8];
	add.s64 	%rd8, %rd7, %rd5;
	ld.global.f64 	%fd86, [%rd8];
	fma.rn.f64 	%fd16, %fd15, %fd86, %fd12;
	@%p6 bra 	$L__BB0_12;
	ld.global.f64 	%fd87, [%rd8+8];
	fma.rn.f64 	%fd114, %fd15, %fd87, %fd114;
$L__BB0_12:
	ld.global.f64 	%fd19, [%rd3];
	add.s64 	%rd9, %rd8, %rd5;
	ld.global.f64 	%fd88, [%rd9];
	fma.rn.f64 	%fd20, %fd19, %fd88, %fd16;
	@%p6 bra 	$L__BB0_14;
	ld.global.f64 	%fd89, [%rd9+8];
	fma.rn.f64 	%fd114, %fd19, %fd89, %fd114;
$L__BB0_14:
	ld.global.f64 	%fd23, [%rd3+8];
	add.s64 	%rd10, %rd9, %rd5;
	ld.global.f64 	%fd90, [%rd10];
	fma.rn.f64 	%fd24, %fd23, %fd90, %fd20;
	@%p6 bra 	$L__BB0_16;
	ld.global.f64 	%fd91, [%rd10+8];
	fma.rn.f64 	%fd114, %fd23, %fd91, %fd114;
$L__BB0_16:
	ld.global.f64 	%fd27, [%rd3+16];
	add.s64 	%rd11, %rd10, %rd5;
	ld.global.f64 	%fd92, [%rd11];
	fma.rn.f64 	%fd28, %fd27, %fd92, %fd24;
	@%p6 bra 	$L__BB0_18;
	ld.global.f64 	%fd93, [%rd11+8];
	fma.rn.f64 	%fd114, %fd27, %fd93, %fd114;
$L__BB0_18:
	ld.global.f64 	%fd31, [%rd3+24];
	add.s64 	%rd12, %rd11, %rd5;
	ld.global.f64 	%fd94, [%rd12];
	fma.rn.f64 	%fd141, %fd31, %fd94, %fd28;
	@%p6 bra 	$L__BB0_20;
	ld.global.f64 	%fd95, [%rd12+8];
	fma.rn.f64 	%fd114, %fd31, %fd95, %fd114;
$L__BB0_20:
	add.s32 	%r45, %r45, 8;
	add.s32 	%r44, %r44, %r8;
	add.s32 	%r43, %r43, 8;
	setp.ne.s32 	%p14, %r45, 0;
	@%p14 bra 	$L__BB0_4;
$L__BB0_21:
	setp.eq.s32 	%p15, %r5, 0;
	@%p15 bra 	$L__BB0_42;
	and.b32  	%r16, %r22, 3;
	setp.lt.u32 	%p16, %r5, 4;
	@%p16 bra 	$L__BB0_32;
	setp.ge.u32 	%p17, %r4, %r24;
	add.s32 	%r34, %r47, %r3;
	mul.wide.s32 	%rd30, %r34, 8;
	add.s64 	%rd13, %rd2, %rd30;
	ld.global.f64 	%fd39, [%rd13];
	mad.lo.s32 	%r35, %r47, %r24, %r2;
	mul.wide.s32 	%rd31, %r35, 8;
	add.s64 	%rd14, %rd1, %rd31;
	ld.global.f64 	%fd97, [%rd14];
	fma.rn.f64 	%fd40, %fd39, %fd97, %fd141;
	@%p17 bra 	$L__BB0_25;
	ld.global.f64 	%fd98, [%rd14+8];
	fma.rn.f64 	%fd114, %fd39, %fd98, %fd114;
$L__BB0_25:
	ld.global.f64 	%fd43, [%rd13+8];
	mul.wide.s32 	%rd15, %r24, 8;
	add.s64 	%rd16, %rd14, %rd15;
	ld.global.f64 	%fd99, [%rd16];
	fma.rn.f64 	%fd44, %fd43, %fd99, %fd40;
	@%p17 bra 	$L__BB0_27;
	ld.global.f64 	%fd100, [%rd16+8];
	fma.rn.f64 	%fd114, %fd43, %fd100, %fd114;
$L__BB0_27:
	ld.global.f64 	%fd47, [%rd13+16];
	add.s64 	%rd17, %rd16, %rd15;
	ld.global.f64 	%fd101, [%rd17];
	fma.rn.f64 	%fd48, %fd47, %fd101, %fd44;
	@%p17 bra 	$L__BB0_29;
	ld.global.f64 	%fd102, [%rd17+8];
	fma.rn.f64 	%fd114, %fd47, %fd102, %fd114;
$L__BB0_29:
	setp.ge.u32 	%p20, %r4, %r24;
	ld.global.f64 	%fd51, [%rd13+24];
	add.s64 	%rd18, %rd17, %rd15;
	ld.global.f64 	%fd103, [%rd18];
	fma.rn.f64 	%fd141, %fd51, %fd103, %fd48;
	@%p20 bra 	$L__BB0_31;
	ld.global.f64 	%fd104, [%rd18+8];
	fma.rn.f64 	%fd114, %fd51, %fd104, %fd114;
$L__BB0_31:
	add.s32 	%r47, %r47, 4;
$L__BB0_32:
	setp.eq.s32 	%p21, %r16, 0;
	@%p21 bra 	$L__BB0_42;
	setp.eq.s32 	%p22, %r16, 1;
	@%p22 bra 	$L__BB0_39;
	setp.ge.u32 	%p23, %r4, %r24;
	add.s32 	%r36, %r47, %r3;
	mul.wide.s32 	%rd32, %r36, 8;
	add.s64 	%rd19, %rd2, %rd32;
	ld.global.f64 	%fd59, [%rd19];
	mad.lo.s32 	%r37, %r47, %r24, %r2;
	mul.wide.s32 	%rd33, %r37, 8;
	add.s64 	%rd20, %rd1, %rd33;
	ld.global.f64 	%fd106, [%rd20];
	fma.rn.f64 	%fd60, %fd59, %fd106, %fd141;
	@%p23 bra 	$L__BB0_36;
	ld.global.f64 	%fd107, [%rd20+8];
	fma.rn.f64 	%fd114, %fd59, %fd107, %fd114;
$L__BB0_36:
	setp.ge.u32 	%p24, %r4, %r24;
	ld.global.f64 	%fd63, [%rd19+8];
	mul.wide.s32 	%rd34, %r24, 8;
	add.s64 	%rd21, %rd20, %rd34;
	ld.global.f64 	%fd108, [%rd21];
	fma.rn.f64 	%fd141, %fd63, %fd108, %fd60;
	@%p24 bra 	$L__BB0_38;
	ld.global.f64 	%fd109, [%rd21+8];
	fma.rn.f64 	%fd114, %fd63, %fd109, %fd114;
$L__BB0_38:
	add.s32 	%r47, %r47, 2;
$L__BB0_39:
	and.b32  	%r38, %r22, 1;
	setp.eq.b32 	%p25, %r38, 1;
	not.pred 	%p26, %p25;
	@%p26 bra 	$L__BB0_42;
	setp.ge.u32 	%p27, %r4, %r24;
	add.s32 	%r39, %r47, %r3;
	mul.wide.s32 	%rd35, %r39, 8;
	add.s64 	%rd36, %rd2, %rd35;
	ld.global.f64 	%fd71, [%rd36];
	mad.lo.s32 	%r40, %r47, %r24, %r2;
	mul.wide.s32 	%rd37, %r40, 8;
	add.s64 	%rd22, %rd1, %rd37;
	ld.global.f64 	%fd110, [%rd22];
	fma.rn.f64 	%fd141, %fd71, %fd110, %fd141;
	@%p27 bra 	$L__BB0_42;
	ld.global.f64 	%fd111, [%rd22+8];
	fma.rn.f64 	%fd114, %fd71, %fd111, %fd114;
$L__BB0_42:
	ld.param.u64 	%rd40, [_Z18matmult_gpu3KerneliiiPdS_S__param_5];
	mad.lo.s32 	%r41, %r24, %r1, %r2;
	cvta.to.global.u64 	%rd38, %rd40;
	mul.wide.s32 	%rd39, %r41, 8;
	add.s64 	%rd23, %rd38, %rd39;
	st.global.f64 	[%rd23], %fd141;
	add.s32 	%r42, %r2, 1;
	setp.ge.s32 	%p28, %r42, %r24;
	@%p28 bra 	$L__BB0_44;
	st.global.f64 	[%rd23+8], %fd114;
$L__BB0_44:
	ret;

}


// ===== COMPILED SASS (sm_100) =====

	.target	sm_100

	.elftype	@"ET_EXEC"


//--------------------- .note.nv.tkinfo           --------------------------
	.section	.note.nv.tkinfo,"",@"SHT_NOTE"
	.sectionflags	@"SHF_NOTE_NV_TKINFO"
	.tkinfo
        /*0018*/ 	.word	0x00000002
        /*0030*/ 	.string	""
        /*0030*/ 	.string	"ptxas"
        /*0030*/ 	.string	"Cuda compilation tools, release 13.0, V13.0.88"
        /*0030*/ 	.string	"Build cuda_13.0.r13.0/compiler.36424714_0"
        /*0030*/ 	.string	"-arch sm_100 -m 64 "



//--------------------- .note.nv.cuinfo           --------------------------
	.section	.note.nv.cuinfo,"",@"SHT_NOTE"
	.sectionflags	@"SHF_NOTE_NV_CUINFO"
        /*0018*/ 	.short	0x0002
        /*001a*/ 	.short	0x0064
        /*001c*/ 	.short	0x0082
	.zero		2


//--------------------- .nv.info                  --------------------------
	.section	.nv.info,"",@"SHT_CUDA_INFO"
	.align	4


	//----- nvinfo : EIATTR_REGCOUNT
	.align		4
        /*0000*/ 	.byte	0x04, 0x2f
        /*0002*/ 	.short	(.L_1 - .L_0)
	.align		4
.L_0:
        /*0004*/ 	.word	index@(_Z18matmult_gpu3KerneliiiPdS_S_)
        /*0008*/ 	.word	0x00000020


	//----- nvinfo : EIATTR_FRAME_SIZE
	.align		4
.L_1:
        /*000c*/ 	.byte	0x04, 0x11
        /*000e*/ 	.short	(.L_3 - .L_2)
	.align		4
.L_2:
        /*0010*/ 	.word	index@(_Z18matmult_gpu3KerneliiiPdS_S_)
        /*0014*/ 	.word	0x00000000


	//----- nvinfo : EIATTR_MIN_STACK_SIZE
	.align		4
.L_3:
        /*0018*/ 	.byte	0x04, 0x12
        /*001a*/ 	.short	(.L_5 - .L_4)
	.align		4
.L_4:
        /*001c*/ 	.word	index@(_Z18matmult_gpu3KerneliiiPdS_S_)
        /*0020*/ 	.word	0x00000000
.L_5:


//--------------------- .nv.compat                --------------------------
	.section	.nv.compat,"",@"SHT_CUDA_COMPAT_INFO"
	.align	4
        /*0000*/ 	.byte	0x02, 0x09, 0x00, 0x00, 0x02, 0x02, 0x01, 0x00, 0x02, 0x05, 0x05, 0x00, 0x03, 0x07, 0x01, 0x01
        /*0010*/ 	.byte	0x02, 0x03, 0x00, 0x00, 0x02, 0x06, 0x01, 0x00, 0x04, 0x0b, 0x08, 0x00, 0x01, 0x00, 0x00, 0x00
        /*0020*/ 	.byte	0x00, 0x00, 0x00, 0x00


//--------------------- .nv.info._Z18matmult_gpu3KerneliiiPdS_S_ --------------------------
	.section	.nv.info._Z18matmult_gpu3KerneliiiPdS_S_,"",@"SHT_CUDA_INFO"
	.sectionflags	@""
	.align	4


	//----- nvinfo : EIATTR_CUDA_API_VERSION
	.align		4
        /*0000*/ 	.byte	0x04, 0x37
        /*0002*/ 	.short	(.L_7 - .L_6)
.L_6:
        /*0004*/ 	.word	0x00000082


	//----- nvinfo : EIATTR_KPARAM_INFO
	.align		4
.L_7:
        /*0008*/ 	.byte	0x04, 0x17
        /*000a*/ 	.short	(.L_9 - .L_8)
.L_8:
        /*000c*/ 	.word	0x00000000
        /*0010*/ 	.short	0x0005
        /*0012*/ 	.short	0x0020
        /*0014*/ 	.byte	0x00, 0xf5, 0x21, 0x00


	//----- nvinfo : EIATTR_KPARAM_INFO
	.align		4
.L_9:
        /*0018*/ 	.byte	0x04, 0x17
        /*001a*/ 	.short	(.L_11 - .L_10)
.L_10:
        /*001c*/ 	.word	0x00000000
        /*0020*/ 	.short	0x0004
        /*0022*/ 	.short	0x0018
        /*0024*/ 	.byte	0x00, 0xf5, 0x21, 0x00


	//----- nvinfo : EIATTR_KPARAM_INFO
	.align		4
.L_11:
        /*0028*/ 	.byte	0x04, 0x17
        /*002a*/ 	.short	(.L_13 - .L_12)
.L_12:
        /*002c*/ 	.word	0x00000000
        /*0030*/ 	.short	0x0003
        /*0032*/ 	.short	0x0010
        /*0034*/ 	.byte	0x00, 0xf5, 0x21, 0x00


	//----- nvinfo : EIATTR_KPARAM_INFO
	.align		4
.L_13:
        /*0038*/ 	.byte	0x04, 0x17
        /*003a*/ 	.short	(.L_15 - .L_14)
.L_14:
        /*003c*/ 	.word	0x00000000
        /*0040*/ 	.short	0x0002
        /*0042*/ 	.short	0x0008
        /*0044*/ 	.byte	0x00, 0xf0, 0x11, 0x00


	//----- nvinfo : EIATTR_KPARAM_INFO
	.align		4
.L_15:
        /*0048*/ 	.byte	0x04, 0x17
        /*004a*/ 	.short	(.L_17 - .L_16)
.L_16:
        /*004c*/ 	.word	0x00000000
        /*0050*/ 	.short	0x0001
        /*0052*/ 	.short	0x0004
        /*0054*/ 	.byte	0x00, 0xf0, 0x11, 0x00


	//----- nvinfo : EIATTR_KPARAM_INFO
	.align		4
.L_17:
        /*0058*/ 	.byte	0x04, 0x17
        /*005a*/ 	.short	(.L_19 - .L_18)
.L_18:
        /*005c*/ 	.word	0x00000000
        /*0060*/ 	.short	0x0000
        /*0062*/ 	.short	0x0000
        /*0064*/ 	.byte	0x00, 0xf0, 0x11, 0x00


	//----- nvinfo : EIATTR_SPARSE_MMA_MASK
	.align		4
.L_19:
        /*0068*/ 	.byte	0x03, 0x50
        /*006a*/ 	.short	0x0000


	//----- nvinfo : EIATTR_MAXREG_COUNT
	.align		4
        /*006c*/ 	.byte	0x03, 0x1b
        /*006e*/ 	.short	0x00ff


	//----- nvinfo : EIATTR_MERCURY_ISA_VERSION
	.align		4
        /*0070*/ 	.byte	0x03, 0x5f
        /*0072*/ 	.short	0x0101


	//----- nvinfo : EIATTR_VRC_CTA_INIT_COUNT
	.align		4
        /*0074*/ 	.byte	0x02, 0x4a
	.zero		1
	.zero		1


	//----- nvinfo : EIATTR_EXIT_INSTR_OFFSETS
	.align		4
        /*0078*/ 	.byte	0x04, 0x1c
        /*007a*/ 	.short	(.L_21 - .L_20)


	//   ....[0]....
.L_20:
        /*007c*/ 	.word	0x000000e0


	//   ....[1]....
        /*0080*/ 	.word	0x00000ad0


	//   ....[2]....
        /*0084*/ 	.word	0x00000af0


	//----- nvinfo : EIATTR_CBANK_PARAM_SIZE
	.align		4
.L_21:
        /*0088*/ 	.byte	0x03, 0x19
        /*008a*/ 	.short	0x0028


	//----- nvinfo : EIATTR_PARAM_CBANK
	.align		4
        /*008c*/ 	.byte	0x04, 0x0a
        /*008e*/ 	.short	(.L_23 - .L_22)
	.align		4
.L_22:
        /*0090*/ 	.word	index@(.nv.constant0._Z18matmult_gpu3KerneliiiPdS_S_)
        /*0094*/ 	.short	0x0380
        /*0096*/ 	.short	0x0028


	//----- nvinfo : EIATTR_SW_WAR
	.align		4
.L_23:
        /*0098*/ 	.byte	0x04, 0x36
        /*009a*/ 	.short	(.L_25 - .L_24)
.L_24:
        /*009c*/ 	.word	0x00000008
.L_25:


//--------------------- .nv.callgraph             --------------------------
	.section	.nv.callgraph,"",@"SHT_CUDA_CALLGRAPH"
	.align	4
	.sectionentsize	8
	.align		4
        /*0000*/ 	.word	0x00000000
	.align		4
        /*0004*/ 	.word	0xffffffff
	.align		4
        /*0008*/ 	.word	0x00000000
	.align		4
        /*000c*/ 	.word	0xfffffffe
	.align		4
        /*0010*/ 	.word	0x00000000
	.align		4
        /*0014*/ 	.word	0xfffffffd
	.align		4
        /*0018*/ 	.word	0x00000000
	.align		4
        /*001c*/ 	.word	0xfffffffc


//--------------------- .text._Z18matmult_gpu3KerneliiiPdS_S_ --------------------------
	.section	.text._Z18matmult_gpu3KerneliiiPdS_S_,"ax",@progbits
	.align	128
        .global         _Z18matmult_gpu3KerneliiiPdS_S_
        .type           _Z18matmult_gpu3KerneliiiPdS_S_,@function
        .size           _Z18matmult_gpu3KerneliiiPdS_S_,(.L_x_6 - _Z18matmult_gpu3KerneliiiPdS_S_)
        .other          _Z18matmult_gpu3KerneliiiPdS_S_,@"STO_CUDA_ENTRY STV_DEFAULT"
_Z18matmult_gpu3KerneliiiPdS_S_:
.text._Z18matmult_gpu3KerneliiiPdS_S_:
[----:B------:R-:W-:Y:S01]  /*0000*/  LDC R1, c[0x0][0x37c] ;  /* 0x0000df00ff017b82 */ /* 0x000fe20000000800 */
[----:B------:R-:W0:Y:S07]  /*0010*/  S2R R0, SR_TID.Y ;  /* 0x0000000000007919 */ /* 0x000e2e0000002200 */
[----:B------:R-:W1:Y:S01]  /*0020*/  LDC R2, c[0x0][0x360] ;  /* 0x0000d800ff027b82 */ /* 0x000e620000000800 */
[----:B------:R-:W2:Y:S01]  /*0030*/  LDCU.64 UR6, c[0x0][0x380] ;  /* 0x00007000ff0677ac */ /* 0x000ea20008000a00 */
[----:B------:R-:W1:Y:S06]  /*0040*/  S2R R5, SR_TID.X ;  /* 0x0000000000057919 */ /* 0x000e6c0000002100 */
[----:B------:R-:W0:Y:S08]  /*0050*/  S2UR UR5, SR_CTAID.Y ;  /* 0x00000000000579c3 */ /* 0x000e300000002600 */
[----:B------:R-:W0:Y:S08]  /*0060*/  LDC R3, c[0x0][0x364] ;  /* 0x0000d900ff037b82 */ /* 0x000e300000000800 */
[----:B------:R-:W1:Y:S01]  /*0070*/  S2UR UR4, SR_CTAID.X ;  /* 0x00000000000479c3 */ /* 0x000e620000002500 */
[----:B0-----:R-:W-:Y:S01]  /*0080*/  IMAD R3, R3, UR5, R0 ;  /* 0x0000000503037c24 */ /* 0x001fe2000f8e0200 */
[----:B--2---:R-:W-:-:S04]  /*0090*/  MOV R0, UR7 ;  /* 0x0000000700007c02 */ /* 0x004fc80008000f00 */
[----:B------:R-:W-:Y:S01]  /*00a0*/  SHF.L.U32 R3, R3, 0x1, RZ ;  /* 0x0000000103037819 */ /* 0x000fe200000006ff */
[----:B-1----:R-:W-:-:S03]  /*00b0*/  IMAD R2, R2, UR4, R5 ;  /* 0x0000000402027c24 */ /* 0x002fc6000f8e0205 */
[----:B------:R-:W-:-:S04]  /*00c0*/  ISETP.GE.AND P0, PT, R3, R0, PT ;  /* 0x000000000300720c */ /* 0x000fc80003f06270 */
[----:B------:R-:W-:-:S13]  /*00d0*/  ISETP.GE.OR P0, PT, R2, UR6, P0 ;  /* 0x0000000602007c0c */ /* 0x000fda0008706670 */
[----:B------:R-:W-:Y:S05]  /*00e0*/  @P0 EXIT ;  /* 0x000000000000094d */ /* 0x000fea0003800000 */
[----:B------:R-:W0:Y:S01]  /*00f0*/  LDCU UR5, c[0x0][0x388] ;  /* 0x00007100ff0577ac */ /* 0x000e220008000800 */
[----:B------:R-:W-:Y:S02]  /*0100*/  CS2R R6, SRZ ;  /* 0x0000000000067805 */ /* 0x000fe4000001ff00 */
[----:B------:R-:W-:Y:S01]  /*0110*/  CS2R R12, SRZ ;  /* 0x00000000000c7805 */ /* 0x000fe2000001ff00 */
[----:B------:R-:W1:Y:S01]  /*0120*/  LDCU.64 UR8, c[0x0][0x358] ;  /* 0x00006b00ff0877ac */ /* 0x000e620008000a00 */
[----:B0-----:R-:W-:-:S09]  /*0130*/  UISETP.GE.AND UP0, UPT, UR5, 0x1, UPT ;  /* 0x000000010500788c */ /* 0x001fd2000bf06270 */
[----:B-1----:R-:W-:Y:S05]  /*0140*/  BRA.U !UP0, `(.L_x_0) ;  /* 0x0000000908487547 */ /* 0x002fea000b800000 */
[----:B------:R-:W-:Y:S02]  /*0150*/  UISETP.GE.U32.AND UP1, UPT, UR5, 0x8, UPT ;  /* 0x000000080500788c */ /* 0x000fe4000bf26070 */
[----:B------:R-:W-:Y:S01]  /*0160*/  IMAD R4, R2, UR5, RZ ;  /* 0x0000000502047c24 */ /* 0x000fe2000f8e02ff */
[----:B------:R-:W-:Y:S01]  /*0170*/  ULOP3.LUT UR6, UR5, 0x7, URZ, 0xc0, !UPT ;  /* 0x0000000705067892 */ /* 0x000fe2000f8ec0ff */
[----:B------:R-:W-:Y:S02]  /*0180*/  IADD3 R5, PT, PT, R3, 0x1, RZ ;  /* 0x0000000103057810 */ /* 0x000fe40007ffe0ff */
[----:B------:R-:W-:Y:S02]  /*0190*/  CS2R R12, SRZ ;  /* 0x00000000000c7805 */ /* 0x000fe4000001ff00 */
[----:B------:R-:W-:Y:S01]  /*01a0*/  CS2R R6, SRZ ;  /* 0x0000000000067805 */ /* 0x000fe2000001ff00 */
[----:B------:R-:W-:Y:S01]  /*01b0*/  UISETP.NE.AND UP0, UPT, UR6, URZ, UPT ;  /* 0x000000ff0600728c */ /* 0x000fe2000bf05270 */
[----:B------:R-:W-:Y:S01]  /*01c0*/  UMOV UR4, URZ ;  /* 0x000000ff00047c82 */ /* 0x000fe20008000000 */
[----:B------:R-:W-:Y:S09]  /*01d0*/  BRA.U !UP1, `(.L_x_1) ;  /* 0x0000000109fc7547 */ /* 0x000ff2000b800000 */
[----:B------:R-:W-:Y:S01]  /*01e0*/  ULOP3.LUT UR4, UR5, 0x7ffffff8, URZ, 0xc0, !UPT ;  /* 0x7ffffff805047892 */ /* 0x000fe2000f8ec0ff */
[----:B------:R-:W-:Y:S02]  /*01f0*/  ISETP.GE.U32.AND P0, PT, R5, R0, PT ;  /* 0x000000000500720c */ /* 0x000fe40003f06070 */
[----:B------:R-:W-:Y:S02]  /*0200*/  CS2R R12, SRZ ;  /* 0x00000000000c7805 */ /* 0x000fe4000001ff00 */
[----:B------:R-:W-:Y:S01]  /*0210*/  MOV R26, R4 ;  /* 0x00000004001a7202 */ /* 0x000fe20000000f00 */
[----:B------:R-:W-:Y:S01]  /*0220*/  UIADD3 UR5, UPT, UPT, -UR4, URZ, URZ ;  /* 0x000000ff04057290 */ /* 0x000fe2000fffe1ff */
[----:B------:R-:W-:-:S11]  /*0230*/  MOV R27, R3 ;  /* 0x00000003001b7202 */ /* 0x000fd60000000f00 */
.L_x_2:
[----:B------:R-:W0:Y:S08]  /*0240*/  LDC.64 R16, c[0x0][0x390] ;  /* 0x0000e400ff107b82 */ /* 0x000e300000000a00 */
[----:B------:R-:W1:Y:S08]  /*0250*/  LDC.64 R8, c[0x0][0x398] ;  /* 0x0000e600ff087b82 */ /* 0x000e700000000a00 */
[----:B------:R-:W2:Y:S01]  /*0260*/  LDC R0, c[0x0][0x384] ;  /* 0x0000e100ff007b82 */ /* 0x000ea20000000800 */
[----:B0-----:R-:W-:-:S05]  /*0270*/  IMAD.WIDE R16, R26, 0x8, R16 ;  /* 0x000000081a107825 */ /* 0x001fca00078e0210 */
[----:B------:R-:W3:Y:S01]  /*0280*/  LDG.E.64 R14, desc[UR8][R16.64+0x8] ;  /* 0x00000808100e7981 */ /* 0x000ee2000c1e1b00 */
[----:B-1----:R-:W-:-:S03]  /*0290*/  IMAD.WIDE R22, R27, 0x8, R8 ;  /* 0x000000081b167825 */ /* 0x002fc600078e0208 */
[----:B------:R-:W4:Y:S04]  /*02a0*/  LDG.E.64 R8, desc[UR8][R16.64] ;  /* 0x0000000810087981 */ /* 0x000f28000c1e1b00 */
[----:B------:R-:W4:Y:S04]  /*02b0*/  LDG.E.64 R18, desc[UR8][R22.64] ;  /* 0x0000000816127981 */ /* 0x000f28000c1e1b00 */
[----:B------:R-:W5:Y:S01]  /*02c0*/  @!P0 LDG.E.64 R10, desc[UR8][R22.64+0x8] ;  /* 0x00000808160a8981 */ /* 0x000f62000c1e1b00 */
[----:B--2---:R-:W-:-:S05]  /*02d0*/  IMAD.WIDE R24, R0, 0x8, R22 ;  /* 0x0000000800187825 */ /* 0x004fca00078e0216 */
[----:B------:R-:W3:Y:S01]  /*02e0*/  LDG.E.64 R20, desc[UR8][R24.64] ;  /* 0x0000000818147981 */ /* 0x000ee2000c1e1b00 */
[----:B------:R-:W-:Y:S01]  /*02f0*/  IMAD.WIDE R28, R0, 0x8, R24 ;  /* 0x00000008001c7825 */ /* 0x000fe200078e0218 */
[C---:B----4-:R-:W-:Y:S02]  /*0300*/  DFMA R12, R8.reuse, R18, R12 ;  /* 0x00000012080c722b */ /* 0x050fe4000000000c */
[----:B------:R0:W2:Y:S01]  /*0310*/  @!P0 LDG.E.64 R18, desc[UR8][R24.64+0x8] ;  /* 0x0000080818128981 */ /* 0x0000a2000c1e1b00 */
[----:B-----5:R-:W-:-:S03]  /*0320*/  @!P0 DFMA R6, R8, R10, R6 ;  /* 0x0000000a0806822b */ /* 0x020fc60000000006 */
[----:B------:R-:W4:Y:S04]  /*0330*/  LDG.E.64 R10, desc[UR8][R16.64+0x10] ;  /* 0x00001008100a7981 */ /* 0x000f28000c1e1b00 */
[----:B------:R-:W4:Y:S01]  /*0340*/  LDG.E.64 R8, desc[UR8][R28.64] ;  /* 0x000000081c087981 */ /* 0x000f22000c1e1b00 */
[----:B---3--:R-:W-:-:S03]  /*0350*/  DFMA R12, R14, R20, R12 ;  /* 0x000000140e0c722b */ /* 0x008fc6000000000c */
[----:B------:R-:W3:Y:S01]  /*0360*/  @!P0 LDG.E.64 R20, desc[UR8][R28.64+0x8] ;  /* 0x000008081c148981 */ /* 0x000ee2000c1e1b00 */
[----:B------:R-:W-:-:S04]  /*0370*/  IMAD.WIDE R22, R0, 0x8, R28 ;  /* 0x0000000800167825 */ /* 0x000fc800078e021c */
[----:B0-----:R-:W-:Y:S01]  /*0380*/  IMAD.WIDE R24, R0, 0x8, R22 ;  /* 0x0000000800187825 */ /* 0x001fe200078e0216 */
[----:B--2---:R-:W-:Y:S01]  /*0390*/  @!P0 DFMA R6, R14, R18, R6 ;  /* 0x000000120e06822b */ /* 0x004fe20000000006 */
[----:B------:R-:W2:Y:S04]  /*03a0*/  LDG.E.64 R18, desc[UR8][R22.64] ;  /* 0x0000000816127981 */ /* 0x000ea8000c1e1b00 */
[----:B------:R-:W5:Y:S01]  /*03b0*/  @!P0 LDG.E.64 R14, desc[UR8][R22.64+0x8] ;  /* 0x00000808160e8981 */ /* 0x000f62000c1e1b00 */
[----:B----4-:R-:W-:-:S03]  /*03c0*/  DFMA R8, R10, R8, R12 ;  /* 0x000000080a08722b */ /* 0x010fc6000000000c */
[----:B------:R-:W2:Y:S01]  /*03d0*/  LDG.E.64 R12, desc[UR8][R16.64+0x18] ;  /* 0x00001808100c7981 */ /* 0x000ea2000c1e1b00 */
[----:B---3--:R-:W-:-:S03]  /*03e0*/  @!P0 DFMA R6, R10, R20, R6 ;  /* 0x000000140a06822b */ /* 0x008fc60000000006 */
[----:B------:R-:W3:Y:S04]  /*03f0*/  LDG.E.64 R10, desc[UR8][R16.64+0x20] ;  /* 0x00002008100a7981 */ /* 0x000ee8000c1e1b00 */
[----:B------:R-:W3:Y:S01]  /*0400*/  LDG.E.64 R20, desc[UR8][R24.64] ;  /* 0x0000000818147981 */ /* 0x000ee2000c1e1b00 */
[----:B------:R-:W-:Y:S01]  /*0410*/  IMAD.WIDE R28, R0, 0x8, R24 ;  /* 0x00000008001c7825 */ /* 0x000fe200078e0218 */
[C---:B--2---:R-:W-:Y:S02]  /*0420*/  DFMA R8, R12.reuse, R18, R8 ;  /* 0x000000120c08722b */ /* 0x044fe40000000008 */
[----:B-----5:R-:W-:Y:S01]  /*0430*/  @!P0 DFMA R6, R12, R14, R6 ;  /* 0x0000000e0c06822b */ /* 0x020fe20000000006 */
[----:B------:R-:W2:Y:S04]  /*0440*/  LDG.E.64 R18, desc[UR8][R16.64+0x28] ;  /* 0x0000280810127981 */ /* 0x000ea8000c1e1b00 */
[----:B------:R0:W4:Y:S04]  /*0450*/  @!P0 LDG.E.64 R14, desc[UR8][R24.64+0x8] ;  /* 0x00000808180e8981 */ /* 0x000128000c1e1b00 */
[----:B------:R-:W2:Y:S01]  /*0460*/  LDG.E.64 R12, desc[UR8][R28.64] ;  /* 0x000000081c0c7981 */ /* 0x000ea2000c1e1b00 */
[----:B---3--:R-:W-:-:S03]  /*0470*/  DFMA R8, R10, R20, R8 ;  /* 0x000000140a08722b */ /* 0x008fc60000000008 */
[----:B------:R-:W3:Y:S01]  /*0480*/  @!P0 LDG.E.64 R20, desc[UR8][R28.64+0x8] ;  /* 0x000008081c148981 */ /* 0x000ee2000c1e1b00 */
[----:B------:R-:W-:-:S04]  /*0490*/  IMAD.WIDE R22, R0, 0x8, R28 ;  /* 0x0000000800167825 */ /* 0x000fc800078e021c */
[----:B0-----:R-:W-:-:S05]  /*04a0*/  IMAD.WIDE R24, R0, 0x8, R22 ;  /* 0x0000000800187825 */ /* 0x001fca00078e0216 */
[----:B------:R-:W5:Y:S01]  /*04b0*/  LDG.E.64 R28, desc[UR8][R24.64] ;  /* 0x00000008181c7981 */ /* 0x000f62000c1e1b00 */
[----:B----4-:R-:W-:-:S03]  /*04c0*/  @!P0 DFMA R6, R10, R14, R6 ;  /* 0x0000000e0a06822b */ /* 0x010fc60000000006 */
[----:B------:R-:W4:Y:S01]  /*04d0*/  LDG.E.64 R14, desc[UR8][R16.64+0x30] ;  /* 0x00003008100e7981 */ /* 0x000f22000c1e1b00 */
[----:B--2---:R-:W-:-:S03]  /*04e0*/  DFMA R8, R18, R12, R8 ;  /* 0x0000000c1208722b */ /* 0x004fc60000000008 */
[----:B------:R-:W4:Y:S04]  /*04f0*/  LDG.E.64 R10, desc[UR8][R22.64] ;  /* 0x00000008160a7981 */ /* 0x000f28000c1e1b00 */
[----:B------:R-:W2:Y:S01]  /*0500*/  @!P0 LDG.E.64 R12, desc[UR8][R22.64+0x8] ;  /* 0x00000808160c8981 */ /* 0x000ea2000c1e1b00 */
[----:B---3--:R-:W-:-:S03]  /*0510*/  @!P0 DFMA R6, R18, R20, R6 ;  /* 0x000000141206822b */ /* 0x008fc60000000006 */
[----:B------:R-:W5:Y:S04]  /*0520*/  LDG.E.64 R18, desc[UR8][R16.64+0x38] ;  /* 0x0000380810127981 */ /* 0x000f68000c1e1b00 */
[----:B------:R-:W3:Y:S01]  /*0530*/  @!P0 LDG.E.64 R20, desc[UR8][R24.64+0x8] ;  /* 0x0000080818148981 */ /* 0x000ee2000c1e1b00 */
[----:B------:R-:W-:-:S04]  /*0540*/  UIADD3 UR5, UPT, UPT, UR5, 0x8, URZ ;  /* 0x0000000805057890 */ /* 0x000fc8000fffe0ff */
[----:B------:R-:W-:Y:S01]  /*0550*/  UISETP.NE.AND UP1, UPT, UR5, URZ, UPT ;  /* 0x000000ff0500728c */ /* 0x000fe2000bf25270 */
[----:B------:R-:W-:Y:S02]  /*0560*/  IADD3 R26, PT, PT, R26, 0x8, RZ ;  /* 0x000000081a1a7810 */ /* 0x000fe40007ffe0ff */
[----:B------:R-:W-:Y:S01]  /*0570*/  LEA R27, R0, R27, 0x3 ;  /* 0x0000001b001b7211 */ /* 0x000fe200078e18ff */
[C---:B----4-:R-:W-:Y:S02]  /*0580*/  DFMA R8, R14.reuse, R10, R8 ;  /* 0x0000000a0e08722b */ /* 0x050fe40000000008 */
[----:B--2---:R-:W-:-:S06]  /*0590*/  @!P0 DFMA R6, R14, R12, R6 ;  /* 0x0000000c0e06822b */ /* 0x004fcc0000000006 */
[C---:B-----5:R-:W-:Y:S02]  /*05a0*/  DFMA R12, R18.reuse, R28, R8 ;  /* 0x0000001c120c722b */ /* 0x060fe40000000008 */
[----:B---3--:R-:W-:Y:S01]  /*05b0*/  @!P0 DFMA R6, R18, R20, R6 ;  /* 0x000000141206822b */ /* 0x008fe20000000006 */
[----:B------:R-:W-:Y:S10]  /*05c0*/  BRA.U UP1, `(.L_x_2) ;  /* 0xfffffffd011c7547 */ /* 0x000ff4000b83ffff */
.L_x_1:
[----:B------:R-:W-:Y:S05]  /*05d0*/  BRA.U !UP0, `(.L_x_0) ;  /* 0x0000000508247547 */ /* 0x000fea000b800000 */
[----:B------:R-:W0:Y:S01]  /*05e0*/  LDCU UR5, c[0x0][0x388] ;  /* 0x00007100ff0577ac */ /* 0x000e220008000800 */
[----:B------:R-:W-:Y:S02]  /*05f0*/  UISETP.GE.U32.AND UP0, UPT, UR6, 0x4, UPT ;  /* 0x000000040600788c */ /* 0x000fe4000bf06070 */
[----:B0-----:R-:W-:-:S04]  /*0600*/  ULOP3.LUT UR7, UR5, 0x3, URZ, 0xc0, !UPT ;  /* 0x0000000305077892 */ /* 0x001fc8000f8ec0ff */
[----:B------:R-:W-:-:S03]  /*0610*/  UISETP.NE.AND UP1, UPT, UR7, URZ, UPT ;  /* 0x000000ff0700728c */ /* 0x000fc6000bf25270 */
[----:B------:R-:W-:Y:S08]  /*0620*/  BRA.U !UP0, `(.L_x_3) ;  /* 0x00000001087c7547 */ /* 0x000ff0000b800000 */
[----:B------:R-:W0:Y:S01]  /*0630*/  LDC.64 R14, c[0x0][0x390] ;  /* 0x0000e400ff0e7b82 */ /* 0x000e220000000a00 */
[----:B------:R-:W-:Y:S01]  /*0640*/  ISETP.GE.U32.AND P0, PT, R5, R0, PT ;  /* 0x000000000500720c */ /* 0x000fe20003f06070 */
[----:B------:R-:W-:Y:S01]  /*0650*/  IMAD R11, R0, UR4, R3 ;  /* 0x00000004000b7c24 */ /* 0x000fe2000f8e0203 */
[----:B------:R-:W-:-:S05]  /*0660*/  IADD3 R9, PT, PT, R4, UR4, RZ ;  /* 0x0000000404097c10 */ /* 0x000fca000fffe0ff */
[----:B------:R-:W1:Y:S01]  /*0670*/  LDC.64 R26, c[0x0][0x398] ;  /* 0x0000e600ff1a7b82 */ /* 0x000e620000000a00 */
[----:B0-----:R-:W-:-:S05]  /*0680*/  IMAD.WIDE R14, R9, 0x8, R14 ;  /* 0x00000008090e7825 */ /* 0x001fca00078e020e */
[----:B------:R-:W2:Y:S01]  /*0690*/  LDG.E.64 R20, desc[UR8][R14.64] ;  /* 0x000000080e147981 */ /* 0x000ea2000c1e1b00 */
[----:B-1----:R-:W-:-:S03]  /*06a0*/  IMAD.WIDE R26, R11, 0x8, R26 ;  /* 0x000000080b1a7825 */ /* 0x002fc600078e021a */
[----:B------:R-:W3:Y:S04]  /*06b0*/  LDG.E.64 R10, desc[UR8][R14.64+0x8] ;  /* 0x000008080e0a7981 */ /* 0x000ee8000c1e1b00 */
[----:B------:R-:W2:Y:S01]  /*06c0*/  LDG.E.64 R24, desc[UR8][R26.64] ;  /* 0x000000081a187981 */ /* 0x000ea2000c1e1b00 */
[----:B------:R-:W-:-:S03]  /*06d0*/  IMAD.WIDE R28, R0, 0x8, R26 ;  /* 0x00000008001c7825 */ /* 0x000fc600078e021a */
[----:B------:R0:W4:Y:S04]  /*06e0*/  @!P0 LDG.E.64 R22, desc[UR8][R26.64+0x8] ;  /* 0x000008081a168981 */ /* 0x000128000c1e1b00 */
[----:B------:R-:W3:Y:S01]  /*06f0*/  LDG.E.64 R16, desc[UR8][R28.64] ;  /* 0x000000081c107981 */ /* 0x000ee2000c1e1b00 */
[----:B------:R-:W-:-:S03]  /*0700*/  IMAD.WIDE R18, R0, 0x8, R28 ;  /* 0x0000000800127825 */ /* 0x000fc600078e021c */
[----:B------:R-:W5:Y:S01]  /*0710*/  @!P0 LDG.E.64 R8, desc[UR8][R28.64+0x8] ;  /* 0x000008081c088981 */ /* 0x000f62000c1e1b00 */
[----:B0-----:R-:W-:-:S05]  /*0720*/  IMAD.WIDE R26, R0, 0x8, R18 ;  /* 0x00000008001a7825 */ /* 0x001fca00078e0212 */
[----:B------:R-:W5:Y:S01]  /*0730*/  @!P0 LDG.E.64 R28, desc[UR8][R26.64+0x8] ;  /* 0x000008081a1c8981 */ /* 0x000f62000c1e1b00 */
[----:B--2---:R-:W-:-:S03]  /*0740*/  DFMA R12, R20, R24, R12 ;  /* 0x00000018140c722b */ /* 0x004fc6000000000c */
[----:B------:R-:W2:Y:S01]  /*0750*/  LDG.E.64 R24, desc[UR8][R18.64] ;  /* 0x0000000812187981 */ /* 0x000ea2000c1e1b00 */
[----:B----4-:R-:W-:-:S03]  /*0760*/  @!P0 DFMA R6, R20, R22, R6 ;  /* 0x000000161406822b */ /* 0x010fc60000000006 */
[----:B------:R-:W2:Y:S04]  /*0770*/  LDG.E.64 R20, desc[UR8][R14.64+0x10] ;  /* 0x000010080e147981 */ /* 0x000ea8000c1e1b00 */
[----:B------:R-:W4:Y:S01]  /*0780*/  @!P0 LDG.E.64 R22, desc[UR8][R18.64+0x8] ;  /* 0x0000080812168981 */ /* 0x000f22000c1e1b00 */
[----:B---3--:R-:W-:-:S03]  /*0790*/  DFMA R12, R10, R16, R12 ;  /* 0x000000100a0c722b */ /* 0x008fc6000000000c */
[----:B------:R-:W3:Y:S04]  /*07a0*/  LDG.E.64 R16, desc[UR8][R14.64+0x18] ;  /* 0x000018080e107981 */ /* 0x000ee8000c1e1b00 */
[----:B------:R-:W3:Y:S01]  /*07b0*/  LDG.E.64 R14, desc[UR8][R26.64] ;  /* 0x000000081a0e7981 */ /* 0x000ee2000c1e1b00 */
[----:B-----5:R-:W-:Y:S01]  /*07c0*/  @!P0 DFMA R6, R10, R8, R6 ;  /* 0x000000080a06822b */ /* 0x020fe20000000006 */
[----:B------:R-:W-:Y:S01]  /*07d0*/  UIADD3 UR4, UPT, UPT, UR4, 0x4, URZ ;  /* 0x0000000404047890 */ /* 0x000fe2000fffe0ff */
[----:B--2---:R-:W-:-:S06]  /*07e0*/  DFMA R12, R20, R24, R12 ;  /* 0x00000018140c722b */ /* 0x004fcc000000000c */
[----:B----4-:R-:W-:-:S08]  /*07f0*/  @!P0 DFMA R6, R20, R22, R6 ;  /* 0x000000161406822b */ /* 0x010fd00000000006 */
[C---:B---3--:R-:W-:Y:S02]  /*0800*/  @!P0 DFMA R6, R16.reuse, R28, R6 ;  /* 0x0000001c1006822b */ /* 0x048fe40000000006 */
[----:B------:R-:W-:-:S11]  /*0810*/  DFMA R12, R16, R14, R12 ;  /* 0x0000000e100c722b */ /* 0x000fd6000000000c */
.L_x_3:
[----:B------:R-:W-:Y:S05]  /*0820*/  BRA.U !UP1, `(.L_x_0) ;  /* 0x0000000109907547 */ /* 0x000fea000b800000 */
[----:B------:R-:W-:Y:S02]  /*0830*/  UISETP.NE.AND UP0, UPT, UR7, 0x1, UPT ;  /* 0x000000010700788c */ /* 0x000fe4000bf05270 */
[----:B------:R-:W-:-:S04]  /*0840*/  ULOP3.LUT UR5, UR5, 0x1, URZ, 0xc0, !UPT ;  /* 0x0000000105057892 */ /* 0x000fc8000f8ec0ff */
[----:B------:R-:W-:-:S03]  /*0850*/  UISETP.NE.U32.AND UP1, UPT, UR5, 0x1, UPT ;  /* 0x000000010500788c */ /* 0x000fc6000bf25070 */
        /* <DEDUP_REMOVED lines=10> */
[----:B------:R-:W3:Y:S01]  /*0900*/  LDG.E.64 R14, desc[UR8][R26.64] ;  /* 0x000000081a0e7981 */ /* 0x000ee2000c1e1b00 */
[----:B------:R-:W-:-:S03]  /*0910*/  IMAD.WIDE R24, R0, 0x8, R26 ;  /* 0x0000000800187825 */ /* 0x000fc600078e021a */
[----:B------:R-:W4:Y:S04]  /*0920*/  @!P0 LDG.E.64 R10, desc[UR8][R26.64+0x8] ;  /* 0x000008081a0a8981 */ /* 0x000f28000c1e1b00 */
[----:B------:R-:W2:Y:S04]  /*0930*/  LDG.E.64 R18, desc[UR8][R24.64] ;  /* 0x0000000818127981 */ /* 0x000ea8000c1e1b00 */
[----:B------:R-:W5:Y:S01]  /*0940*/  @!P0 LDG.E.64 R22, desc[UR8][R24.64+0x8] ;  /* 0x0000080818168981 */ /* 0x000f62000c1e1b00 */
[----:B------:R-:W-:Y:S01]  /*0950*/  UIADD3 UR4, UPT, UPT, UR4, 0x2, URZ ;  /* 0x0000000204047890 */ /* 0x000fe2000fffe0ff */
[----:B---3--:R-:W-:-:S02]  /*0960*/  DFMA R12, R8, R14, R12 ;  /* 0x0000000e080c722b */ /* 0x008fc4000000000c */
[----:B----4-:R-:W-:-:S06]  /*0970*/  @!P0 DFMA R6, R8, R10, R6 ;  /* 0x0000000a0806822b */ /* 0x010fcc0000000006 */
[C---:B--2---:R-:W-:Y:S02]  /*0980*/  DFMA R12, R16.reuse, R18, R12 ;  /* 0x00000012100c722b */ /* 0x044fe4000000000c */
[----:B-----5:R-:W-:-:S11]  /*0990*/  @!P0 DFMA R6, R16, R22, R6 ;  /* 0x000000161006822b */ /* 0x020fd60000000006 */
.L_x_4:
[----:B------:R-:W-:Y:S05]  /*09a0*/  BRA.U UP1, `(.L_x_0) ;  /* 0x0000000101307547 */ /* 0x000fea000b800000 */
[----:B------:R-:W0:Y:S01]  /*09b0*/  LDC.64 R8, c[0x0][0x390] ;  /* 0x0000e400ff087b82 */ /* 0x000e220000000a00 */
[----:B------:R-:W-:Y:S01]  /*09c0*/  ISETP.GE.U32.AND P0, PT, R5, R0, PT ;  /* 0x000000000500720c */ /* 0x000fe20003f06070 */
[----:B------:R-:W-:Y:S01]  /*09d0*/  IMAD R11, R0, UR4, R3 ;  /* 0x00000004000b7c24 */ /* 0x000fe2000f8e0203 */
[----:B------:R-:W-:-:S05]  /*09e0*/  IADD3 R5, PT, PT, R4, UR4, RZ ;  /* 0x0000000404057c10 */ /* 0x000fca000fffe0ff */
[----:B------:R-:W1:Y:S01]  /*09f0*/  LDC.64 R14, c[0x0][0x398] ;  /* 0x0000e600ff0e7b82 */ /* 0x000e620000000a00 */
[----:B0-----:R-:W-:-:S06]  /*0a00*/  IMAD.WIDE R4, R5, 0x8, R8 ;  /* 0x0000000805047825 */ /* 0x001fcc00078e0208 */
[----:B------:R-:W2:Y:S01]  /*0a10*/  LDG.E.64 R4, desc[UR8][R4.64] ;  /* 0x0000000804047981 */ /* 0x000ea2000c1e1b00 */
[----:B-1----:R-:W-:-:S05]  /*0a20*/  IMAD.WIDE R14, R11, 0x8, R14 ;  /* 0x000000080b0e7825 */ /* 0x002fca00078e020e */
[----:B------:R-:W2:Y:S04]  /*0a30*/  LDG.E.64 R8, desc[UR8][R14.64] ;  /* 0x000000080e087981 */ /* 0x000ea8000c1e1b00 */
[----:B------:R-:W3:Y:S01]  /*0a40*/  @!P0 LDG.E.64 R10, desc[UR8][R14.64+0x8] ;  /* 0x000008080e0a8981 */ /* 0x000ee2000c1e1b00 */
[C---:B--2---:R-:W-:Y:S02]  /*0a50*/  DFMA R12, R4.reuse, R8, R12 ;  /* 0x00000008040c722b */ /* 0x044fe4000000000c */
[----:B---3--:R-:W-:-:S11]  /*0a60*/  @!P0 DFMA R6, R4, R10, R6 ;  /* 0x0000000a0406822b */ /* 0x008fd60000000006 */
.L_x_0:
[----:B------:R-:W0:Y:S01]  /*0a70*/  LDC.64 R4, c[0x0][0x3a0] ;  /* 0x0000e800ff047b82 */ /* 0x000e220000000a00 */
[----:B------:R-:W-:Y:S01]  /*0a80*/  IADD3 R9, PT, PT, R3, 0x1, RZ ;  /* 0x0000000103097810 */ /* 0x000fe20007ffe0ff */
[----:B------:R-:W-:-:S03]  /*0a90*/  IMAD R3, R2, R0, R3 ;  /* 0x0000000002037224 */ /* 0x000fc600078e0203 */
[----:B------:R-:W-:Y:S01]  /*0aa0*/  ISETP.GE.AND P0, PT, R9, R0, PT ;  /* 0x000000000900720c */ /* 0x000fe20003f06270 */
[----:B0-----:R-:W-:-:S05]  /*0ab0*/  IMAD.WIDE R2, R3, 0x8, R4 ;  /* 0x0000000803027825 */ /* 0x001fca00078e0204 */
[----:B------:R0:W-:Y:S07]  /*0ac0*/  STG.E.64 desc[UR8][R2.64], R12 ;  /* 0x0000000c02007986 */ /* 0x0001ee000c101b08 */
[----:B------:R-:W-:Y:S05]  /*0ad0*/  @P0 EXIT ;  /* 0x000000000000094d */ /* 0x000fea0003800000 */
[----:B------:R-:W-:Y:S01]  /*0ae0*/  STG.E.64 desc[UR8][R2.64+0x8], R6 ;  /* 0x0000080602007986 */ /* 0x000fe2000c101b08 */
[----:B------:R-:W-:Y:S05]  /*0af0*/  EXIT ;  /* 0x000000000000794d */ /* 0x000fea0003800000 */
.L_x_5:
[----:B------:R-:W-:-:S00]  /*0b00*/  BRA `(.L_x_5) ;  /* 0xfffffffc00fc7947 */ /* 0x000fc0000383ffff */
[----:B------:R-:W-:-:S00]  /*0b10*/  NOP ;  /* 0x0000000000007918 */ /* 0x000fc00000000000 */
        /* <DEDUP_REMOVED lines=14> */
.L_x_6:


//--------------------- .nv.shared.reserved.0     --------------------------
	.section	.nv.shared.reserved.0,"aw",@nobits
	.weak		__nv_reservedSMEM_offset_0_alias
	.size		__nv_reservedSMEM_offset_0_alias, 0, 64
	.other		__nv_reservedSMEM_offset_0_alias,@"STO_CUDA_RESERVED_SHARED STV_DEFAULT"
__nv_reservedSMEM_offset_0_alias:
	.zero		0
	.zero		64


//--------------------- .nv.constant0._Z18matmult_gpu3KerneliiiPdS_S_ --------------------------
	.section	.nv.constant0._Z18matmult_gpu3KerneliiiPdS_S_,"a",@progbits
	.sectionflags	@""
	.align	4
.nv.constant0._Z18matmult_gpu3KerneliiiPdS_S_:
	.zero		936


//--------------------- SYMBOLS --------------------------

	.type		.nv.reservedSmem.offset0,@object
	.size		.nv.reservedSmem.offset0,0x4
